//
// Generated by NVIDIA NVVM Compiler
//
// Compiler Build ID: CL-36424714
// Cuda compilation tools, release 13.0, V13.0.88
// Based on NVVM 20.0.0
//

.version 9.0
.target sm_100
.address_size 64

	// .globl	_Z17calcularGradientePKfS0_ffPfS1_i

.visible .entry _Z17calcularGradientePKfS0_ffPfS1_i(
	.param .u64 .ptr .align 1 _Z17calcularGradientePKfS0_ffPfS1_i_param_0,
	.param .u64 .ptr .align 1 _Z17calcularGradientePKfS0_ffPfS1_i_param_1,
	.param .f32 _Z17calcularGradientePKfS0_ffPfS1_i_param_2,
	.param .f32 _Z17calcularGradientePKfS0_ffPfS1_i_param_3,
	.param .u64 .ptr .align 1 _Z17calcularGradientePKfS0_ffPfS1_i_param_4,
	.param .u64 .ptr .align 1 _Z17calcularGradientePKfS0_ffPfS1_i_param_5,
	.param .u32 _Z17calcularGradientePKfS0_ffPfS1_i_param_6
)
{
	.reg .pred 	%p<2>;
	.reg .b32 	%r<6>;
	.reg .b32 	%f<10>;
	.reg .b64 	%rd<12>;

	ld.param.u64 	%rd1, [_Z17calcularGradientePKfS0_ffPfS1_i_param_0];
	ld.param.u64 	%rd2, [_Z17calcularGradientePKfS0_ffPfS1_i_param_1];
	ld.param.f32 	%f1, [_Z17calcularGradientePKfS0_ffPfS1_i_param_2];
	ld.param.f32 	%f2, [_Z17calcularGradientePKfS0_ffPfS1_i_param_3];
	ld.param.u64 	%rd3, [_Z17calcularGradientePKfS0_ffPfS1_i_param_4];
	ld.param.u64 	%rd4, [_Z17calcularGradientePKfS0_ffPfS1_i_param_5];
	ld.param.u32 	%r2, [_Z17calcularGradientePKfS0_ffPfS1_i_param_6];
	mov.u32 	%r3, %ctaid.x;
	mov.u32 	%r4, %ntid.x;
	mov.u32 	%r5, %tid.x;
	mad.lo.s32 	%r1, %r3, %r4, %r5;
	setp.ge.s32 	%p1, %r1, %r2;
	@%p1 bra 	$L__BB0_2;
	cvta.to.global.u64 	%rd5, %rd1;
	cvta.to.global.u64 	%rd6, %rd2;
	cvta.to.global.u64 	%rd7, %rd3;
	cvta.to.global.u64 	%rd8, %rd4;
	mul.wide.s32 	%rd9, %r1, 4;
	add.s64 	%rd10, %rd5, %rd9;
	ld.global.f32 	%f3, [%rd10];
	fma.rn.f32 	%f4, %f1, %f3, %f2;
	add.s64 	%rd11, %rd6, %rd9;
	ld.global.f32 	%f5, [%rd11];
	sub.f32 	%f6, %f4, %f5;
	mul.f32 	%f7, %f3, %f6;
	atom.global.add.f32 	%f8, [%rd7], %f7;
	atom.global.add.f32 	%f9, [%rd8], %f6;
$L__BB0_2:
	ret;

}


// ===== COMPILED SASS (sm_100) =====

	.target	sm_100

	.elftype	@"ET_EXEC"


//--------------------- .note.nv.tkinfo           --------------------------
	.section	.note.nv.tkinfo,"",@"SHT_NOTE"
	.sectionflags	@"SHF_NOTE_NV_TKINFO"
	.tkinfo
        /*0018*/ 	.word	0x00000002
        /*0030*/ 	.string	""
        /*0030*/ 	.string	"ptxas"
        /*0030*/ 	.string	"Cuda compilation tools, release 13.0, V13.0.88"
        /*0030*/ 	.string	"Build cuda_13.0.r13.0/compiler.36424714_0"
        /*0030*/ 	.string	"-arch sm_100 -m 64 "



//--------------------- .note.nv.cuinfo           --------------------------
	.section	.note.nv.cuinfo,"",@"SHT_NOTE"
	.sectionflags	@"SHF_NOTE_NV_CUINFO"
        /*0018*/ 	.short	0x0002
        /*001a*/ 	.short	0x0064
        /*001c*/ 	.short	0x0082
	.zero		2


//--------------------- .nv.info                  --------------------------
	.section	.nv.info,"",@"SHT_CUDA_INFO"
	.align	4


	//----- nvinfo : EIATTR_REGCOUNT
	.align		4
        /*0000*/ 	.byte	0x04, 0x2f
        /*0002*/ 	.short	(.L_1 - .L_0)
	.align		4
.L_0:
        /*0004*/ 	.word	index@(_Z17calcularGradientePKfS0_ffPfS1_i)
        /*0008*/ 	.word	0x00000010


	//----- nvinfo : EIATTR_FRAME_SIZE
	.align		4
.L_1:
        /*000c*/ 	.byte	0x04, 0x11
        /*000e*/ 	.short	(.L_3 - .L_2)
	.align		4
.L_2:
        /*0010*/ 	.word	index@(_Z17calcularGradientePKfS0_ffPfS1_i)
        /*0014*/ 	.word	0x00000000


	//----- nvinfo : EIATTR_MIN_STACK_SIZE
	.align		4
.L_3:
        /*0018*/ 	.byte	0x04, 0x12
        /*001a*/ 	.short	(.L_5 - .L_4)
	.align		4
.L_4:
        /*001c*/ 	.word	index@(_Z17calcularGradientePKfS0_ffPfS1_i)
        /*0020*/ 	.word	0x00000000
.L_5:


//--------------------- .nv.compat                --------------------------
	.section	.nv.compat,"",@"SHT_CUDA_COMPAT_INFO"
	.align	4
        /*0000*/ 	.byte	0x02, 0x09, 0x00, 0x00, 0x02, 0x02, 0x01, 0x00, 0x02, 0x05, 0x05, 0x00, 0x03, 0x07, 0x01, 0x01
        /*0010*/ 	.byte	0x02, 0x03, 0x00, 0x00, 0x02, 0x06, 0x01, 0x00, 0x04, 0x0b, 0x08, 0x00, 0x09, 0x00, 0x00, 0x00
        /*0020*/ 	.byte	0x00, 0x00, 0x00, 0x00


//--------------------- .nv.info._Z17calcularGradientePKfS0_ffPfS1_i --------------------------
	.section	.nv.info._Z17calcularGradientePKfS0_ffPfS1_i,"",@"SHT_CUDA_INFO"
	.sectionflags	@""
	.align	4


	//----- nvinfo : EIATTR_CUDA_API_VERSION
	.align		4
        /*0000*/ 	.byte	0x04, 0x37
        /*0002*/ 	.short	(.L_7 - .L_6)
.L_6:
        /*0004*/ 	.word	0x00000082


	//----- nvinfo : EIATTR_KPARAM_INFO
	.align		4
.L_7:
        /*0008*/ 	.byte	0x04, 0x17
        /*000a*/ 	.short	(.L_9 - .L_8)
.L_8:
        /*000c*/ 	.word	0x00000000
        /*0010*/ 	.short	0x0006
        /*0012*/ 	.short	0x0028
        /*0014*/ 	.byte	0x00, 0xf0, 0x11, 0x00


	//----- nvinfo : EIATTR_KPARAM_INFO
	.align		4
.L_9:
        /*0018*/ 	.byte	0x04, 0x17
        /*001a*/ 	.short	(.L_11 - .L_10)
.L_10:
        /*001c*/ 	.word	0x00000000
        /*0020*/ 	.short	0x0005
        /*0022*/ 	.short	0x0020
        /*0024*/ 	.byte	0x00, 0xf5, 0x21, 0x00


	//----- nvinfo : EIATTR_KPARAM_INFO
	.align		4
.L_11:
        /*0028*/ 	.byte	0x04, 0x17
        /*002a*/ 	.short	(.L_13 - .L_12)
.L_12:
        /*002c*/ 	.word	0x00000000
        /*0030*/ 	.short	0x0004
        /*0032*/ 	.short	0x0018
        /*0034*/ 	.byte	0x00, 0xf5, 0x21, 0x00


	//----- nvinfo : EIATTR_KPARAM_INFO
	.align		4
.L_13:
        /*0038*/ 	.byte	0x04, 0x17
        /*003a*/ 	.short	(.L_15 - .L_14)
.L_14:
        /*003c*/ 	.word	0x00000000
        /*0040*/ 	.short	0x0003
        /*0042*/ 	.short	0x0014
        /*0044*/ 	.byte	0x00, 0xf0, 0x11, 0x00


	//----- nvinfo : EIATTR_KPARAM_INFO
	.align		4
.L_15:
        /*0048*/ 	.byte	0x04, 0x17
        /*004a*/ 	.short	(.L_17 - .L_16)
.L_16:
        /*004c*/ 	.word	0x00000000
        /*0050*/ 	.short	0x0002
        /*0052*/ 	.short	0x0010
        /*0054*/ 	.byte	0x00, 0xf0, 0x11, 0x00


	//----- nvinfo : EIATTR_KPARAM_INFO
	.align		4
.L_17:
        /*0058*/ 	.byte	0x04, 0x17
        /*005a*/ 	.short	(.L_19 - .L_18)
.L_18:
        /*005c*/ 	.word	0x00000000
        /*0060*/ 	.short	0x0001
        /*0062*/ 	.short	0x0008
        /*0064*/ 	.byte	0x00, 0xf5, 0x21, 0x00


	//----- nvinfo : EIATTR_KPARAM_INFO
	.align		4
.L_19:
        /*0068*/ 	.byte	0x04, 0x17
        /*006a*/ 	.short	(.L_21 - .L_20)
.L_20:
        /*006c*/ 	.word	0x00000000
        /*0070*/ 	.short	0x0000
        /*0072*/ 	.short	0x0000
        /*0074*/ 	.byte	0x00, 0xf5, 0x21, 0x00


	//----- nvinfo : EIATTR_SPARSE_MMA_MASK
	.align		4
.L_21:
        /*0078*/ 	.byte	0x03, 0x50
        /*007a*/ 	.short	0x0000


	//----- nvinfo : EIATTR_MAXREG_COUNT
	.align		4
        /*007c*/ 	.byte	0x03, 0x1b
        /*007e*/ 	.short	0x00ff


	//----- nvinfo : EIATTR_MERCURY_ISA_VERSION
	.align		4
        /*0080*/ 	.byte	0x03, 0x5f
        /*0082*/ 	.short	0x0101


	//----- nvinfo : EIATTR_VRC_CTA_INIT_COUNT
	.align		4
        /*0084*/ 	.byte	0x02, 0x4a
	.zero		1
	.zero		1


	//----- nvinfo : EIATTR_EXIT_INSTR_OFFSETS
	.align		4
        /*0088*/ 	.byte	0x04, 0x1c
        /*008a*/ 	.short	(.L_23 - .L_22)


	//   ....[0]....
.L_22:
        /*008c*/ 	.word	0x00000070


	//   ....[1]....
        /*0090*/ 	.word	0x00000170


	//----- nvinfo : EIATTR_CBANK_PARAM_SIZE
	.align		4
.L_23:
        /*0094*/ 	.byte	0x03, 0x19
        /*0096*/ 	.short	0x002c


	//----- nvinfo : EIATTR_PARAM_CBANK
	.align		4
        /*0098*/ 	.byte	0x04, 0x0a
        /*009a*/ 	.short	(.L_25 - .L_24)
	.align		4
.L_24:
        /*009c*/ 	.word	index@(.nv.constant0._Z17calcularGradientePKfS0_ffPfS1_i)
        /*00a0*/ 	.short	0x0380
        /*00a2*/ 	.short	0x002c


	//----- nvinfo : EIATTR_SW_WAR
	.align		4
.L_25:
        /*00a4*/ 	.byte	0x04, 0x36
        /*00a6*/ 	.short	(.L_27 - .L_26)
.L_26:
        /*00a8*/ 	.word	0x00000008
.L_27:


//--------------------- .nv.callgraph             --------------------------
	.section	.nv.callgraph,"",@"SHT_CUDA_CALLGRAPH"
	.align	4
	.sectionentsize	8
	.align		4
        /*0000*/ 	.word	0x00000000
	.align		4
        /*0004*/ 	.word	0xffffffff
	.align		4
        /*0008*/ 	.word	0x00000000
	.align		4
        /*000c*/ 	.word	0xfffffffe
	.align		4
        /*0010*/ 	.word	0x00000000
	.align		4
        /*0014*/ 	.word	0xfffffffd
	.align		4
        /*0018*/ 	.word	0x00000000
	.align		4
        /*001c*/ 	.word	0xfffffffc


//--------------------- .text._Z17calcularGradientePKfS0_ffPfS1_i --------------------------
	.section	.text._Z17calcularGradientePKfS0_ffPfS1_i,"ax",@progbits
	.align	128
        .global         _Z17calcularGradientePKfS0_ffPfS1_i
        .type           _Z17calcularGradientePKfS0_ffPfS1_i,@function
        .size           _Z17calcularGradientePKfS0_ffPfS1_i,(.L_x_1 - _Z17calcularGradientePKfS0_ffPfS1_i)
        .other          _Z17calcularGradientePKfS0_ffPfS1_i,@"STO_CUDA_ENTRY STV_DEFAULT"
_Z17calcularGradientePKfS0_ffPfS1_i:
.text._Z17calcularGradientePKfS0_ffPfS1_i:
[----:B------:R-:W-:Y:S01]  /*0000*/  LDC R1, c[0x0][0x37c] ;  /* 0x0000df00ff017b82 */ /* 0x000fe20000000800 */
[----:B------:R-:W0:Y:S07]  /*0010*/  S2R R0, SR_TID.X ;  /* 0x0000000000007919 */ /* 0x000e2e0000002100 */
[----:B------:R-:W0:Y:S01]  /*0020*/  S2UR UR4, SR_CTAID.X ;  /* 0x00000000000479c3 */ /* 0x000e220000002500 */
[----:B------:R-:W1:Y:S07]  /*0030*/  LDCU UR5, c[0x0][0x3a8] ;  /* 0x00007500ff0577ac */ /* 0x000e6e0008000800 */
[----:B------:R-:W0:Y:S02]  /*0040*/  LDC R7, c[0x0][0x360] ;  /* 0x0000d800ff077b82 */ /* 0x000e240000000800 */
[----:B0-----:R-:W-:-:S05]  /*0050*/  IMAD R7, R7, UR4, R0 ;  /* 0x0000000407077c24 */ /* 0x001fca000f8e0200 */
[----:B-1----:R-:W-:-:S13]  /*0060*/  ISETP.GE.AND P0, PT, R7, UR5, PT ;  /* 0x0000000507007c0c */ /* 0x002fda000bf06270 */
[----:B------:R-:W-:Y:S05]  /*0070*/  @P0 EXIT ;  /* 0x000000000000094d */ /* 0x000fea0003800000 */
[----:B------:R-:W0:Y:S01]  /*0080*/  LDC.64 R2, c[0x0][0x380] ;  /* 0x0000e000ff027b82 */ /* 0x000e220000000a00 */
[----:B------:R-:W1:Y:S07]  /*0090*/  LDCU.64 UR4, c[0x0][0x358] ;  /* 0x00006b00ff0477ac */ /* 0x000e6e0008000a00 */
[----:B------:R-:W2:Y:S08]  /*00a0*/  LDC.64 R4, c[0x0][0x388] ;  /* 0x0000e200ff047b82 */ /* 0x000eb00000000a00 */
[----:B------:R-:W3:Y:S01]  /*00b0*/  LDC.64 R10, c[0x0][0x390] ;  /* 0x0000e400ff0a7b82 */ /* 0x000ee20000000a00 */
[----:B0-----:R-:W-:-:S06]  /*00c0*/  IMAD.WIDE R2, R7, 0x4, R2 ;  /* 0x0000000407027825 */ /* 0x001fcc00078e0202 */
[----:B-1----:R-:W3:Y:S01]  /*00d0*/  LDG.E R2, desc[UR4][R2.64] ;  /* 0x0000000402027981 */ /* 0x002ee2000c1e1900 */
[----:B--2---:R-:W-:-:S06]  /*00e0*/  IMAD.WIDE R4, R7, 0x4, R4 ;  /* 0x0000000407047825 */ /* 0x004fcc00078e0204 */
[----:B------:R-:W2:Y:S01]  /*00f0*/  LDG.E R5, desc[UR4][R4.64] ;  /* 0x0000000404057981 */ /* 0x000ea2000c1e1900 */
[----:B------:R-:W0:Y:S08]  /*0100*/  LDC.64 R6, c[0x0][0x398] ;  /* 0x0000e600ff067b82 */ /* 0x000e300000000a00 */
[----:B------:R-:W1:Y:S01]  /*0110*/  LDC.64 R8, c[0x0][0x3a0] ;  /* 0x0000e800ff087b82 */ /* 0x000e620000000a00 */
[----:B---3--:R-:W-:-:S04]  /*0120*/  FFMA R0, R2, R10, R11 ;  /* 0x0000000a02007223 */ /* 0x008fc8000000000b */
[----:B--2---:R-:W-:-:S04]  /*0130*/  FADD R11, R0, -R5 ;  /* 0x80000005000b7221 */ /* 0x004fc80000000000 */
[----:B------:R-:W-:-:S05]  /*0140*/  FMUL R13, R2, R11 ;  /* 0x0000000b020d7220 */ /* 0x000fca0000400000 */
[----:B0-----:R-:W-:Y:S04]  /*0150*/  REDG.E.ADD.F32.FTZ.RN.STRONG.GPU desc[UR4][R6.64], R13 ;  /* 0x0000000d060079a6 */ /* 0x001fe8000c12f304 */
[----:B-1----:R-:W-:Y:S01]  /*0160*/  REDG.E.ADD.F32.FTZ.RN.STRONG.GPU desc[UR4][R8.64], R11 ;  /* 0x0000000b080079a6 */ /* 0x002fe2000c12f304 */
[----:B------:R-:W-:Y:S05]  /*0170*/  EXIT ;  /* 0x000000000000794d */ /* 0x000fea0003800000 */
.L_x_0:
[----:B------:R-:W-:-:S00]  /*0180*/  BRA `(.L_x_0) ;  /* 0xfffffffc00fc7947 */ /* 0x000fc0000383ffff */
[----:B------:R-:W-:-:S00]  /*0190*/  NOP ;  /* 0x0000000000007918 */ /* 0x000fc00000000000 */
        /* <DEDUP_REMOVED lines=14> */
.L_x_1:


//--------------------- .nv.shared.reserved.0     --------------------------
	.section	.nv.shared.reserved.0,"aw",@nobits
	.weak		__nv_reservedSMEM_offset_0_alias
	.size		__nv_reservedSMEM_offset_0_alias, 0, 64
	.other		__nv_reservedSMEM_offset_0_alias,@"STO_CUDA_RESERVED_SHARED STV_DEFAULT"
__nv_reservedSMEM_offset_0_alias:
	.zero		0
	.zero		64


//--------------------- .nv.constant0._Z17calcularGradientePKfS0_ffPfS1_i --------------------------
	.section	.nv.constant0._Z17calcularGradientePKfS0_ffPfS1_i,"a",@progbits
	.sectionflags	@""
	.align	4
.nv.constant0._Z17calcularGradientePKfS0_ffPfS1_i:
	.zero		940


//--------------------- SYMBOLS --------------------------

	.type		.nv.reservedSmem.offset0,@object
	.size		.nv.reservedSmem.offset0,0x4
